	.headerflags	@"EF_CUDA_TEXMODE_UNIFIED EF_CUDA_64BIT_ADDRESS EF_CUDA_SM86 EF_CUDA_VIRTUAL_SM(EF_CUDA_SM86)"
	.elftype	@"ET_EXEC"


//--------------------- .nv.info                  --------------------------
	.section	.nv.info,"",@"SHT_CUDA_INFO"
	.align	4


	//----- nvinfo : EIATTR_REGCOUNT
	.align		4
        /*0000*/ 	.byte	0x04, 0x2f
        /*0002*/ 	.short	(.L_1 - .L_0)
	.align		4
.L_0:
        /*0004*/ 	.word	index@(triton_red_fused__to_copy_add_amax_amin_clamp_mul_reciprocal_11)
        /*0008*/ 	.word	0x00000018


	//----- nvinfo : EIATTR_MIN_STACK_SIZE
	.align		4
.L_1:
        /*000c*/ 	.byte	0x04, 0x12
        /*000e*/ 	.short	(.L_3 - .L_2)
	.align		4
.L_2:
        /*0010*/ 	.word	index@(triton_red_fused__to_copy_add_amax_amin_clamp_mul_reciprocal_11)
        /*0014*/ 	.word	0x00000000


	//----- nvinfo : EIATTR_FRAME_SIZE
	.align		4
.L_3:
        /*0018*/ 	.byte	0x04, 0x11
        /*001a*/ 	.short	(.L_5 - .L_4)
	.align		4
.L_4:
        /*001c*/ 	.word	index@(triton_red_fused__to_copy_add_amax_amin_clamp_mul_reciprocal_11)
        /*0020*/ 	.word	0x00000000


	//----- nvinfo : EIATTR_MIN_STACK_SIZE
	.align		4
.L_5:
        /*0024*/ 	.byte	0x04, 0x12
        /*0026*/ 	.short	(.L_7 - .L_6)
	.align		4
.L_6:
        /*0028*/ 	.word	index@(triton_red_fused__to_copy_add_amax_amin_clamp_mul_reciprocal_11)
        /*002c*/ 	.word	0x00000000
.L_7:


//--------------------- .nv.info.triton_red_fused__to_copy_add_amax_amin_clamp_mul_reciprocal_11 --------------------------
	.section	.nv.info.triton_red_fused__to_copy_add_amax_amin_clamp_mul_reciprocal_11,"",@"SHT_CUDA_INFO"
	.sectionflags	@""
	.align	4


	//----- nvinfo : EIATTR_CUDA_API_VERSION
	.align		4
        /*0000*/ 	.byte	0x04, 0x37
        /*0002*/ 	.short	(.L_9 - .L_8)
.L_8:
        /*0004*/ 	.word	0x0000007c


	//----- nvinfo : EIATTR_SW2861232_WAR
	.align		4
.L_9:
        /*0008*/ 	.byte	0x01, 0x35
	.zero		2


	//----- nvinfo : EIATTR_PARAM_CBANK
	.align		4
        /*000c*/ 	.byte	0x04, 0x0a
        /*000e*/ 	.short	(.L_11 - .L_10)
	.align		4
.L_10:
        /*0010*/ 	.word	index@(.nv.constant0.triton_red_fused__to_copy_add_amax_amin_clamp_mul_reciprocal_11)
        /*0014*/ 	.short	0x0160
        /*0016*/ 	.short	0x0030


	//----- nvinfo : EIATTR_CBANK_PARAM_SIZE
	.align		4
.L_11:
        /*0018*/ 	.byte	0x03, 0x19
        /*001a*/ 	.short	0x0030


	//----- nvinfo : EIATTR_KPARAM_INFO
	.align		4
        /*001c*/ 	.byte	0x04, 0x17
        /*001e*/ 	.short	(.L_13 - .L_12)
.L_12:
        /*0020*/ 	.word	0x00000000
        /*0024*/ 	.short	0x0006
        /*0026*/ 	.short	0x0028
        /*0028*/ 	.byte	0x00, 0xf4, 0x21, 0x00


	//----- nvinfo : EIATTR_KPARAM_INFO
	.align		4
.L_13:
        /*002c*/ 	.byte	0x04, 0x17
        /*002e*/ 	.short	(.L_15 - .L_14)
.L_14:
        /*0030*/ 	.word	0x00000000
        /*0034*/ 	.short	0x0005
        /*0036*/ 	.short	0x0024
        /*0038*/ 	.byte	0x00, 0xf0, 0x11, 0x00


	//----- nvinfo : EIATTR_KPARAM_INFO
	.align		4
.L_15:
        /*003c*/ 	.byte	0x04, 0x17
        /*003e*/ 	.short	(.L_17 - .L_16)
.L_16:
        /*0040*/ 	.word	0x00000000
        /*0044*/ 	.short	0x0004
        /*0046*/ 	.short	0x0020
        /*0048*/ 	.byte	0x00, 0xf0, 0x11, 0x00


	//----- nvinfo : EIATTR_KPARAM_INFO
	.align		4
.L_17:
        /*004c*/ 	.byte	0x04, 0x17
        /*004e*/ 	.short	(.L_19 - .L_18)
.L_18:
        /*0050*/ 	.word	0x00000000
        /*0054*/ 	.short	0x0003
        /*0056*/ 	.short	0x0018
        /*0058*/ 	.byte	0x00, 0xf4, 0x21, 0x00


	//----- nvinfo : EIATTR_KPARAM_INFO
	.align		4
.L_19:
        /*005c*/ 	.byte	0x04, 0x17
        /*005e*/ 	.short	(.L_21 - .L_20)
.L_20:
        /*0060*/ 	.word	0x00000000
        /*0064*/ 	.short	0x0002
        /*0066*/ 	.short	0x0010
        /*0068*/ 	.byte	0x00, 0xf4, 0x21, 0x00


	//----- nvinfo : EIATTR_KPARAM_INFO
	.align		4
.L_21:
        /*006c*/ 	.byte	0x04, 0x17
        /*006e*/ 	.short	(.L_23 - .L_22)
.L_22:
        /*0070*/ 	.word	0x00000000
        /*0074*/ 	.short	0x0001
        /*0076*/ 	.short	0x0008
        /*0078*/ 	.byte	0x00, 0xf4, 0x21, 0x00


	//----- nvinfo : EIATTR_KPARAM_INFO
	.align		4
.L_23:
        /*007c*/ 	.byte	0x04, 0x17
        /*007e*/ 	.short	(.L_25 - .L_24)
.L_24:
        /*0080*/ 	.word	0x00000000
        /*0084*/ 	.short	0x0000
        /*0086*/ 	.short	0x0000
        /*0088*/ 	.byte	0x00, 0xf4, 0x21, 0x00


	//----- nvinfo : EIATTR_MAXREG_COUNT
	.align		4
.L_25:
        /*008c*/ 	.byte	0x03, 0x1b
        /*008e*/ 	.short	0x00ff


	//----- nvinfo : EIATTR_COOP_GROUP_MASK_REGIDS
	.align		4
        /*0090*/ 	.byte	0x04, 0x29
        /*0092*/ 	.short	(.L_27 - .L_26)


	//   ....[0]....
.L_26:
        /*0094*/ 	.word	0xffffffff


	//   ....[1]....
        /*0098*/ 	.word	0xffffffff


	//----- nvinfo : EIATTR_COOP_GROUP_INSTR_OFFSETS
	.align		4
.L_27:
        /*009c*/ 	.byte	0x04, 0x28
        /*009e*/ 	.short	(.L_29 - .L_28)


	//   ....[0]....
.L_28:
        /*00a0*/ 	.word	0x000005b0


	//   ....[1]....
        /*00a4*/ 	.word	0x00000610


	//----- nvinfo : EIATTR_EXIT_INSTR_OFFSETS
	.align		4
.L_29:
        /*00a8*/ 	.byte	0x04, 0x1c
        /*00aa*/ 	.short	(.L_31 - .L_30)


	//   ....[0]....
.L_30:
        /*00ac*/ 	.word	0x00000d30


	//----- nvinfo : EIATTR_REQNTID
	.align		4
.L_31:
        /*00b0*/ 	.byte	0x04, 0x10
        /*00b2*/ 	.short	(.L_33 - .L_32)
.L_32:
        /*00b4*/ 	.word	0x00000080
        /*00b8*/ 	.word	0x00000001
        /*00bc*/ 	.word	0x00000001
.L_33:


//--------------------- .nv.callgraph             --------------------------
	.section	.nv.callgraph,"",@"SHT_CUDA_CALLGRAPH"
	.align	4
	.sectionentsize	8
	.align		4
        /*0000*/ 	.word	0x00000000
	.align		4
        /*0004*/ 	.word	0xffffffff
	.align		4
        /*0008*/ 	.word	0x00000000
	.align		4
        /*000c*/ 	.word	0xfffffffe
	.align		4
        /*0010*/ 	.word	0x00000000
	.align		4
        /*0014*/ 	.word	0xfffffffd
	.align		4
        /*0018*/ 	.word	0x00000000
	.align		4
        /*001c*/ 	.word	0xfffffffc


//--------------------- .nv.rel.action            --------------------------
	.section	.nv.rel.action,"",@"SHT_CUDA_RELOCINFO"
	.align	8
	.sectionentsize	8
        /*0000*/ 	.byte	0x73, 0x00, 0x00, 0x00, 0x00, 0x00, 0x00, 0x00, 0x00, 0x00, 0x00, 0x11, 0x25, 0x00, 0x05, 0x36


//--------------------- .nv.constant0.triton_red_fused__to_copy_add_amax_amin_clamp_mul_reciprocal_11 --------------------------
	.section	.nv.constant0.triton_red_fused__to_copy_add_amax_amin_clamp_mul_reciprocal_11,"a",@progbits
	.sectionflags	@""
	.align	4
.nv.constant0.triton_red_fused__to_copy_add_amax_amin_clamp_mul_reciprocal_11:
	.zero		400


//--------------------- .text.triton_red_fused__to_copy_add_amax_amin_clamp_mul_reciprocal_11 --------------------------
	.section	.text.triton_red_fused__to_copy_add_amax_amin_clamp_mul_reciprocal_11,"ax",@progbits
	.sectionflags	@"SHF_BARRIERS=1"
	.sectioninfo	@"SHI_REGISTERS=24"
	.align	128
        .global         triton_red_fused__to_copy_add_amax_amin_clamp_mul_reciprocal_11
        .type           triton_red_fused__to_copy_add_amax_amin_clamp_mul_reciprocal_11,@function
        .size           triton_red_fused__to_copy_add_amax_amin_clamp_mul_reciprocal_11,(.L_x_3 - triton_red_fused__to_copy_add_amax_amin_clamp_mul_reciprocal_11)
        .other          triton_red_fused__to_copy_add_amax_amin_clamp_mul_reciprocal_11,@"STO_CUDA_ENTRY STV_DEFAULT"
triton_red_fused__to_copy_add_amax_amin_clamp_mul_reciprocal_11:
.text.triton_red_fused__to_copy_add_amax_amin_clamp_mul_reciprocal_11:
[----:B------:R-:W-:Y:S02]  /*0000*/  IMAD.MOV.U32 R1, RZ, RZ, c[0x0][0x28] ;  /* 0x00000a00ff017624 */ /* 0x000fe400078e00ff */
[----:B------:R-:W0:Y:S01]  /*0010*/  S2R R2, SR_TID.X ;  /* 0x0000000000027919 */ /* 0x000e220000002100 */
[----:B------:R-:W-:Y:S01]  /*0020*/  IMAD.MOV.U32 R8, RZ, RZ, 0x7f800000 ;  /* 0x7f800000ff087424 */ /* 0x000fe200078e00ff */
[----:B------:R-:W-:Y:S01]  /*0030*/  ULDC.64 UR4, c[0x0][0x118] ;  /* 0x0000460000047ab9 */ /* 0x000fe20000000a00 */
[----:B------:R-:W-:Y:S01]  /*0040*/  IMAD.MOV.U32 R7, RZ, RZ, -0x800000 ;  /* 0xff800000ff077424 */ /* 0x000fe200078e00ff */
[----:B------:R-:W1:Y:S01]  /*0050*/  S2R R3, SR_CTAID.X ;  /* 0x0000000000037919 */ /* 0x000e620000002500 */
[----:B------:R-:W-:Y:S02]  /*0060*/  IMAD.MOV.U32 R21, RZ, RZ, -0x8 ;  /* 0xfffffff8ff157424 */ /* 0x000fe400078e00ff */
[----:B------:R-:W-:Y:S02]  /*0070*/  IMAD.MOV.U32 R10, RZ, RZ, -0x800000 ;  /* 0xff800000ff0a7424 */ /* 0x000fe400078e00ff */
[----:B------:R-:W-:Y:S02]  /*0080*/  IMAD.MOV.U32 R9, RZ, RZ, -0x800000 ;  /* 0xff800000ff097424 */ /* 0x000fe400078e00ff */
[----:B------:R-:W-:-:S02]  /*0090*/  IMAD.MOV.U32 R11, RZ, RZ, -0x800000 ;  /* 0xff800000ff0b7424 */ /* 0x000fc400078e00ff */
[----:B------:R-:W-:Y:S02]  /*00a0*/  IMAD.MOV.U32 R13, RZ, RZ, 0x7f800000 ;  /* 0x7f800000ff0d7424 */ /* 0x000fe400078e00ff */
[----:B------:R-:W-:Y:S02]  /*00b0*/  IMAD.MOV.U32 R12, RZ, RZ, 0x7f800000 ;  /* 0x7f800000ff0c7424 */ /* 0x000fe400078e00ff */
[----:B------:R-:W-:Y:S01]  /*00c0*/  IMAD.MOV.U32 R14, RZ, RZ, 0x7f800000 ;  /* 0x7f800000ff0e7424 */ /* 0x000fe200078e00ff */
[----:B0-----:R-:W-:Y:S01]  /*00d0*/  SHF.R.U32.HI R5, RZ, 0x1, R2 ;  /* 0x00000001ff057819 */ /* 0x001fe20000011602 */
[----:B------:R-:W-:Y:S02]  /*00e0*/  IMAD.SHL.U32 R6, R2, 0x4, RZ ;  /* 0x0000000402067824 */ /* 0x000fe400078e00ff */
[----:B-1----:R-:W-:Y:S01]  /*00f0*/  IMAD.SHL.U32 R0, R3, 0x40, RZ ;  /* 0x0000004003007824 */ /* 0x002fe200078e00ff */
[----:B------:R-:W-:Y:S02]  /*0100*/  SGXT.U32 R5, R5, 0x6 ;  /* 0x000000060505781a */ /* 0x000fe40000000000 */
[----:B------:R-:W-:-:S02]  /*0110*/  LOP3.LUT R6, R6, 0x4, RZ, 0xc0, !PT ;  /* 0x0000000406067812 */ /* 0x000fc400078ec0ff */
[----:B------:R-:W-:-:S04]  /*0120*/  LOP3.LUT R0, R5, R0, RZ, 0xfc, !PT ;  /* 0x0000000005007212 */ /* 0x000fc800078efcff */
[C---:B------:R-:W-:Y:S01]  /*0130*/  ISETP.GE.AND P1, PT, R0.reuse, 0x200, PT ;  /* 0x000002000000780c */ /* 0x040fe20003f26270 */
[----:B------:R-:W-:Y:S02]  /*0140*/  IMAD.SHL.U32 R0, R0, 0x80, RZ ;  /* 0x0000008000007824 */ /* 0x000fe400078e00ff */
.L_x_0:
[----:B------:R-:W-:Y:S01]  /*0150*/  IADD3 R21, R21, 0x8, RZ ;  /* 0x0000000815157810 */ /* 0x000fe20007ffe0ff */
[----:B------:R-:W-:-:S03]  /*0160*/  IMAD.MOV.U32 R15, RZ, RZ, 0x2 ;  /* 0x00000002ff0f7424 */ /* 0x000fc600078e00ff */
[----:B------:R-:W-:Y:S02]  /*0170*/  SHF.R.U32.HI R5, RZ, 0x7, R21 ;  /* 0x00000007ff057819 */ /* 0x000fe40000011615 */
[----:B------:R-:W-:-:S03]  /*0180*/  LOP3.LUT R4, R21, 0x78, RZ, 0xc0, !PT ;  /* 0x0000007815047812 */ /* 0x000fc600078ec0ff */
[----:B------:R-:W-:-:S05]  /*0190*/  IMAD R5, R5, 0x80800, R0 ;  /* 0x0008080005057824 */ /* 0x000fca00078e0200 */
[----:B------:R-:W-:Y:S02]  /*01a0*/  IADD3 R16, R6, R5, R4 ;  /* 0x0000000506107210 */ /* 0x000fe40007ffe004 */
[----:B------:R-:W-:-:S03]  /*01b0*/  CS2R R4, SRZ ;  /* 0x0000000000047805 */ /* 0x000fc6000001ff00 */
[----:B------:R-:W-:-:S05]  /*01c0*/  IMAD.WIDE R16, R16, R15, c[0x0][0x160] ;  /* 0x0000580010107625 */ /* 0x000fca00078e020f */
[----:B------:R-:W2:Y:S01]  /*01d0*/  @!P1 LDG.E.EL.64 R4, [R16.64] ;  /* 0x0000000410049981 */ /* 0x000ea2000c2e1b00 */
[----:B------:R-:W-:Y:S02]  /*01e0*/  FSETP.NAN.AND P3, PT, R7, R7, PT ;  /* 0x000000070700720b */ /* 0x000fe40003f68000 */
[----:B------:R-:W-:Y:S02]  /*01f0*/  FSETP.NAN.AND P0, PT, R12, R12, PT ;  /* 0x0000000c0c00720b */ /* 0x000fe40003f08000 */
[----:B------:R-:W-:Y:S01]  /*0200*/  FSETP.NAN.AND P2, PT, R9, R9, PT ;  /* 0x000000090900720b */ /* 0x000fe20003f48000 */
[C---:B--2---:R-:W-:Y:S01]  /*0210*/  IMAD.U32 R19, R5.reuse, 0x10000, RZ ;  /* 0x0001000005137824 */ /* 0x044fe200078e00ff */
[----:B------:R-:W-:Y:S01]  /*0220*/  PRMT R5, R5, 0x7632, R5 ;  /* 0x0000763205057816 */ /* 0x000fe20000000005 */
[C---:B------:R-:W-:Y:S01]  /*0230*/  IMAD.U32 R18, R4.reuse, 0x10000, RZ ;  /* 0x0001000004127824 */ /* 0x040fe200078e00ff */
[----:B------:R-:W-:Y:S02]  /*0240*/  PRMT R4, R4, 0x7632, R4 ;  /* 0x0000763204047816 */ /* 0x000fe40000000004 */
[-C--:B------:R-:W-:Y:S01]  /*0250*/  FSETP.GT.AND P4, PT, R9, R19.reuse, PT ;  /* 0x000000130900720b */ /* 0x080fe20003f84000 */
[----:B------:R-:W-:Y:S01]  /*0260*/  IMAD.U32 R5, R5, 0x10000, RZ ;  /* 0x0001000005057824 */ /* 0x000fe200078e00ff */
[----:B------:R-:W-:Y:S01]  /*0270*/  FSETP.GT.AND P5, PT, R7, R18, PT ;  /* 0x000000120700720b */ /* 0x000fe20003fa4000 */
[----:B------:R-:W-:Y:S01]  /*0280*/  IMAD.U32 R4, R4, 0x10000, RZ ;  /* 0x0001000004047824 */ /* 0x000fe200078e00ff */
[----:B------:R-:W-:-:S02]  /*0290*/  FSETP.GEU.AND P6, PT, R12, R19, PT ;  /* 0x000000130c00720b */ /* 0x000fc40003fce000 */
[----:B------:R-:W-:Y:S02]  /*02a0*/  FSEL R16, R7, R18, P5 ;  /* 0x0000001207107208 */ /* 0x000fe40002800000 */
[----:B------:R-:W-:Y:S02]  /*02b0*/  FSEL R20, R9, R19, P4 ;  /* 0x0000001309147208 */ /* 0x000fe40002000000 */
[----:B------:R-:W-:Y:S02]  /*02c0*/  FSETP.GEU.AND P4, PT, R14, R5, PT ;  /* 0x000000050e00720b */ /* 0x000fe40003f8e000 */
[----:B------:R-:W-:Y:S02]  /*02d0*/  @!P1 FSEL R7, R7, R16, P3 ;  /* 0x0000001007079208 */ /* 0x000fe40001800000 */
[----:B------:R-:W-:Y:S02]  /*02e0*/  FSEL R17, R12, R19, !P6 ;  /* 0x000000130c117208 */ /* 0x000fe40007000000 */
[----:B------:R-:W-:-:S02]  /*02f0*/  FSETP.GT.AND P3, PT, R11, R5, PT ;  /* 0x000000050b00720b */ /* 0x000fc40003f64000 */
[-C--:B------:R-:W-:Y:S02]  /*0300*/  FSETP.GT.AND P5, PT, R10, R4.reuse, PT ;  /* 0x000000040a00720b */ /* 0x080fe40003fa4000 */
[-C--:B------:R-:W-:Y:S02]  /*0310*/  FSEL R19, R14, R5.reuse, !P4 ;  /* 0x000000050e137208 */ /* 0x080fe40006000000 */
[-C--:B------:R-:W-:Y:S02]  /*0320*/  FSETP.GEU.AND P4, PT, R13, R4.reuse, PT ;  /* 0x000000040d00720b */ /* 0x080fe40003f8e000 */
[----:B------:R-:W-:Y:S02]  /*0330*/  FSEL R16, R11, R5, P3 ;  /* 0x000000050b107208 */ /* 0x000fe40001800000 */
[-C--:B------:R-:W-:Y:S02]  /*0340*/  FSEL R5, R10, R4.reuse, P5 ;  /* 0x000000040a057208 */ /* 0x080fe40002800000 */
[----:B------:R-:W-:-:S02]  /*0350*/  FSEL R4, R13, R4, !P4 ;  /* 0x000000040d047208 */ /* 0x000fc40006000000 */
[----:B------:R-:W-:Y:S02]  /*0360*/  ISETP.GE.U32.AND P4, PT, R21, 0xbf8, PT ;  /* 0x00000bf81500780c */ /* 0x000fe40003f86070 */
[----:B------:R-:W-:Y:S02]  /*0370*/  FSETP.GEU.AND P3, PT, R8, R18, PT ;  /* 0x000000120800720b */ /* 0x000fe40003f6e000 */
[----:B------:R-:W-:Y:S02]  /*0380*/  @!P1 FSEL R12, R12, R17, P0 ;  /* 0x000000110c0c9208 */ /* 0x000fe40000000000 */
[----:B------:R-:W-:Y:S02]  /*0390*/  @!P1 FSEL R9, R9, R20, P2 ;  /* 0x0000001409099208 */ /* 0x000fe40001000000 */
[----:B------:R-:W-:Y:S02]  /*03a0*/  FSEL R17, R8, R18, !P3 ;  /* 0x0000001208117208 */ /* 0x000fe40005800000 */
[----:B------:R-:W-:-:S02]  /*03b0*/  FSETP.NAN.AND P0, PT, R14, R14, PT ;  /* 0x0000000e0e00720b */ /* 0x000fc40003f08000 */
[----:B------:R-:W-:Y:S02]  /*03c0*/  FSETP.NAN.AND P2, PT, R11, R11, PT ;  /* 0x0000000b0b00720b */ /* 0x000fe40003f48000 */
[----:B------:R-:W-:Y:S02]  /*03d0*/  FSETP.NAN.AND P6, PT, R13, R13, PT ;  /* 0x0000000d0d00720b */ /* 0x000fe40003fc8000 */
[----:B------:R-:W-:Y:S02]  /*03e0*/  FSETP.NAN.AND P5, PT, R8, R8, PT ;  /* 0x000000080800720b */ /* 0x000fe40003fa8000 */
[----:B------:R-:W-:Y:S02]  /*03f0*/  FSETP.NAN.AND P3, PT, R10, R10, PT ;  /* 0x0000000a0a00720b */ /* 0x000fe40003f68000 */
[----:B------:R-:W-:Y:S02]  /*0400*/  @!P1 FSEL R8, R8, R17, P5 ;  /* 0x0000001108089208 */ /* 0x000fe40002800000 */
[----:B------:R-:W-:-:S02]  /*0410*/  @!P1 FSEL R14, R14, R19, P0 ;  /* 0x000000130e0e9208 */ /* 0x000fc40000000000 */
[----:B------:R-:W-:Y:S02]  /*0420*/  @!P1 FSEL R11, R11, R16, P2 ;  /* 0x000000100b0b9208 */ /* 0x000fe40001000000 */
[----:B------:R-:W-:Y:S02]  /*0430*/  @!P1 FSEL R13, R13, R4, P6 ;  /* 0x000000040d0d9208 */ /* 0x000fe40003000000 */
[----:B------:R-:W-:Y:S01]  /*0440*/  @!P1 FSEL R10, R10, R5, P3 ;  /* 0x000000050a0a9208 */ /* 0x000fe20001800000 */
[----:B------:R-:W-:Y:S05]  /*0450*/  @!P4 BRA `(.L_x_0) ;  /* 0xfffffcf00000c947 */ /* 0x000fea000383ffff */
[C---:B------:R-:W-:Y:S02]  /*0460*/  FSETP.NAN.AND P0, PT, R8.reuse, R8, PT ;  /* 0x000000080800720b */ /* 0x040fe40003f08000 */
[CC--:B------:R-:W-:Y:S02]  /*0470*/  FSETP.GEU.AND P2, PT, R8.reuse, R13.reuse, PT ;  /* 0x0000000d0800720b */ /* 0x0c0fe40003f4e000 */
[----:B------:R-:W-:Y:S02]  /*0480*/  FSEL R13, R8, R13, P0 ;  /* 0x0000000d080d7208 */ /* 0x000fe40000000000 */
[----:B------:R-:W-:-:S02]  /*0490*/  FSETP.GT.AND P0, PT, R7, R10, PT ;  /* 0x0000000a0700720b */ /* 0x000fc40003f04000 */
[----:B------:R-:W-:Y:S02]  /*04a0*/  FSEL R13, R8, R13, !P2 ;  /* 0x0000000d080d7208 */ /* 0x000fe40005000000 */
[----:B------:R-:W-:Y:S02]  /*04b0*/  FSETP.NAN.AND P2, PT, R7, R7, PT ;  /* 0x000000070700720b */ /* 0x000fe40003f48000 */
[----:B------:R-:W-:Y:S02]  /*04c0*/  FSETP.GEU.AND P3, PT, R13, R12, PT ;  /* 0x0000000c0d00720b */ /* 0x000fe40003f6e000 */
[----:B------:R-:W-:-:S04]  /*04d0*/  FSEL R10, R7, R10, P2 ;  /* 0x0000000a070a7208 */ /* 0x000fc80001000000 */
[----:B------:R-:W-:Y:S02]  /*04e0*/  FSEL R10, R7, R10, P0 ;  /* 0x0000000a070a7208 */ /* 0x000fe40000000000 */
[----:B------:R-:W-:Y:S02]  /*04f0*/  FSETP.NAN.AND P0, PT, R13, R13, PT ;  /* 0x0000000d0d00720b */ /* 0x000fe40003f08000 */
[----:B------:R-:W-:-:S03]  /*0500*/  FSETP.GT.AND P2, PT, R10, R9, PT ;  /* 0x000000090a00720b */ /* 0x000fc60003f44000 */
[----:B------:R-:W-:Y:S02]  /*0510*/  @P3 FSEL R13, R13, R12, P0 ;  /* 0x0000000c0d0d3208 */ /* 0x000fe40000000000 */
[----:B------:R-:W-:Y:S02]  /*0520*/  FSETP.NAN.AND P0, PT, R10, R10, PT ;  /* 0x0000000a0a00720b */ /* 0x000fe40003f08000 */
[----:B------:R-:W-:-:S06]  /*0530*/  FSETP.GEU.AND P3, PT, R13, R14, PT ;  /* 0x0000000e0d00720b */ /* 0x000fcc0003f6e000 */
[----:B------:R-:W-:Y:S01]  /*0540*/  @!P2 FSEL R10, R10, R9, P0 ;  /* 0x000000090a0aa208 */ /* 0x000fe20000000000 */
[----:B------:R-:W-:Y:S01]  /*0550*/  IMAD.SHL.U32 R9, R3, 0x40, RZ ;  /* 0x0000004003097824 */ /* 0x000fe200078e00ff */
[----:B------:R-:W-:Y:S02]  /*0560*/  FSETP.NAN.AND P0, PT, R13, R13, PT ;  /* 0x0000000d0d00720b */ /* 0x000fe40003f08000 */
[----:B------:R-:W-:-:S03]  /*0570*/  FSETP.GT.AND P2, PT, R10, R11, PT ;  /* 0x0000000b0a00720b */ /* 0x000fc60003f44000 */
[----:B------:R-:W-:Y:S02]  /*0580*/  @P3 FSEL R13, R13, R14, P0 ;  /* 0x0000000e0d0d3208 */ /* 0x000fe40000000000 */
[----:B------:R-:W-:Y:S02]  /*0590*/  FSETP.NAN.AND P0, PT, R10, R10, PT ;  /* 0x0000000a0a00720b */ /* 0x000fe40003f08000 */
[----:B------:R-:W-:Y:S01]  /*05a0*/  SHF.R.U32.HI R14, RZ, 0x1, R2 ;  /* 0x00000001ff0e7819 */ /* 0x000fe20000011602 */
[----:B------:R-:W0:Y:S03]  /*05b0*/  SHFL.BFLY PT, R4, R13, 0x1, 0x1f ;  /* 0x0c201f000d047f89 */ /* 0x000e2600000e0000 */
[----:B------:R-:W-:Y:S02]  /*05c0*/  SGXT.U32 R14, R14, 0x6 ;  /* 0x000000060e0e781a */ /* 0x000fe40000000000 */
[----:B------:R-:W-:-:S02]  /*05d0*/  @!P2 FSEL R10, R10, R11, P0 ;  /* 0x0000000b0a0aa208 */ /* 0x000fc40000000000 */
[----:B------:R-:W-:Y:S01]  /*05e0*/  FSETP.NAN.AND P0, PT, R13, R13, PT ;  /* 0x0000000d0d00720b */ /* 0x000fe20003f08000 */
[----:B------:R-:W-:Y:S01]  /*05f0*/  IMAD R3, R3, 0x40, R14 ;  /* 0x0000004003037824 */ /* 0x000fe200078e020e */
[----:B------:R-:W-:Y:S01]  /*0600*/  FSETP.NAN.AND P2, PT, R10, R10, PT ;  /* 0x0000000a0a00720b */ /* 0x000fe20003f48000 */
[----:B------:R-:W1:Y:S02]  /*0610*/  SHFL.BFLY PT, R5, R10, 0x1, 0x1f ;  /* 0x0c201f000a057f89 */ /* 0x000e6400000e0000 */
[----:B------:R-:W-:Y:S01]  /*0620*/  IMAD R6, R3, 0xc00, R6 ;  /* 0x00000c0003067824 */ /* 0x000fe200078e0206 */
[----:B0-----:R-:W-:-:S07]  /*0630*/  FSETP.GEU.AND P3, PT, R13, R4, PT ;  /* 0x000000040d00720b */ /* 0x001fce0003f6e000 */
[----:B------:R-:W-:-:S04]  /*0640*/  @!P0 FSEL R13, R13, R4, !P3 ;  /* 0x000000040d0d8208 */ /* 0x000fc80005800000 */
[C---:B------:R-:W-:Y:S01]  /*0650*/  FSETP.GE.AND P3, PT, R13.reuse, RZ, PT ;  /* 0x000000ff0d00720b */ /* 0x040fe20003f66000 */
[----:B------:R-:W-:Y:S04]  /*0660*/  STS [R14.X4], R13 ;  /* 0x0000000d0e007388 */ /* 0x000fe80000004800 */
[----:B------:R-:W-:Y:S01]  /*0670*/  BAR.SYNC.DEFER_BLOCKING 0x0 ;  /* 0x0000000000007b1d */ /* 0x000fe20000010000 */
[----:B------:R-:W-:Y:S02]  /*0680*/  FSEL R4, R13, RZ, !P3 ;  /* 0x000000ff0d047208 */ /* 0x000fe40005800000 */
[----:B-1----:R-:W-:-:S03]  /*0690*/  FSETP.GT.AND P0, PT, R10, R5, PT ;  /* 0x000000050a00720b */ /* 0x002fc60003f04000 */
[----:B------:R-:W-:Y:S01]  /*06a0*/  FADD R7, RZ, -R4 ;  /* 0x80000004ff077221 */ /* 0x000fe20000000000 */
[----:B------:R-:W-:Y:S02]  /*06b0*/  LOP3.LUT R4, R2, 0x3f, RZ, 0xc0, !PT ;  /* 0x0000003f02047812 */ /* 0x000fe400078ec0ff */
[----:B------:R-:W-:Y:S02]  /*06c0*/  @!P2 FSEL R10, R10, R5, P0 ;  /* 0x000000050a0aa208 */ /* 0x000fe40000000000 */
[----:B------:R-:W-:Y:S02]  /*06d0*/  FSETP.NAN.AND P2, PT, R7, R7, PT ;  /* 0x000000070700720b */ /* 0x000fe40003f48000 */
[----:B------:R-:W-:-:S04]  /*06e0*/  FSETP.GTU.AND P0, PT, R10, RZ, PT ;  /* 0x000000ff0a00720b */ /* 0x000fc80003f0c000 */
[----:B------:R-:W-:-:S04]  /*06f0*/  FSEL R12, R10, RZ, P0 ;  /* 0x000000ff0a0c7208 */ /* 0x000fc80000000000 */
[CC--:B------:R-:W-:Y:S01]  /*0700*/  FSETP.GT.AND P0, PT, R7.reuse, R12.reuse, PT ;  /* 0x0000000c0700720b */ /* 0x0c0fe20003f04000 */
[----:B------:R-:W-:Y:S03]  /*0710*/  LDS R5, [R4.X4] ;  /* 0x0000000004057984 */ /* 0x000fe60000004800 */
[----:B------:R-:W-:Y:S01]  /*0720*/  @!P2 FSEL R7, R7, R12, P0 ;  /* 0x0000000c0707a208 */ /* 0x000fe20000000000 */
[----:B------:R-:W-:Y:S04]  /*0730*/  BAR.SYNC.DEFER_BLOCKING 0x0 ;  /* 0x0000000000007b1d */ /* 0x000fe80000010000 */
[----:B------:R-:W-:-:S05]  /*0740*/  FMUL R7, R7, 0.0078740157186985015869 ;  /* 0x3c01020407077820 */ /* 0x000fca0000400000 */
[C---:B------:R-:W-:Y:S02]  /*0750*/  FSETP.GT.AND P0, PT, R7.reuse, 9.9999997473787516356e-06, PT ;  /* 0x3727c5ac0700780b */ /* 0x040fe40003f04000 */
[----:B------:R-:W-:-:S11]  /*0760*/  FSETP.NAN.AND P2, PT, R7, R7, PT ;  /* 0x000000070700720b */ /* 0x000fd60003f48000 */
[----:B------:R-:W-:Y:S02]  /*0770*/  @!P0 FSEL R7, R7, 9.9999997473787516356e-06, P2 ;  /* 0x3727c5ac07078808 */ /* 0x000fe40001000000 */
[----:B------:R-:W-:Y:S01]  /*0780*/  LOP3.LUT P0, RZ, R2, 0x40, RZ, 0xc0, !PT ;  /* 0x0000004002ff7812 */ /* 0x000fe2000780c0ff */
[----:B------:R0:W-:Y:S04]  /*0790*/  STS [R14.X4], R10 ;  /* 0x0000000a0e007388 */ /* 0x0001e80000004800 */
[----:B------:R-:W-:Y:S01]  /*07a0*/  BAR.SYNC.DEFER_BLOCKING 0x0 ;  /* 0x0000000000007b1d */ /* 0x000fe20000010000 */
[C---:B------:R-:W-:Y:S02]  /*07b0*/  FSETP.GT.AND P2, PT, |R7|.reuse, 8.50705917302346158658e+37, PT ;  /* 0x7e8000000700780b */ /* 0x040fe40003f44200 */
[----:B------:R-:W-:-:S02]  /*07c0*/  FSETP.GEU.AND P3, PT, |R7|, 1.175494350822287508e-38, PT ;  /* 0x008000000700780b */ /* 0x000fc40003f6e200 */
[----:B0-----:R-:W-:Y:S02]  /*07d0*/  LOP3.LUT R10, R9, 0x3f, R2, 0xf8, !PT ;  /* 0x0000003f090a7812 */ /* 0x001fe400078ef802 */
[----:B------:R-:W-:Y:S02]  /*07e0*/  LOP3.LUT R2, R2, 0x1, RZ, 0xc0, !PT ;  /* 0x0000000102027812 */ /* 0x000fe400078ec0ff */
[----:B------:R-:W-:-:S05]  /*07f0*/  ISETP.LT.AND P0, PT, R10, 0x200, !P0 ;  /* 0x000002000a00780c */ /* 0x000fca0004701270 */
[----:B------:R-:W-:-:S04]  /*0800*/  @P2 FMUL R7, R7, 0.25 ;  /* 0x3e80000007072820 */ /* 0x000fc80000400000 */
[----:B------:R-:W-:Y:S01]  /*0810*/  @!P3 FMUL R7, R7, 16777216 ;  /* 0x4b8000000707b820 */ /* 0x000fe20000400000 */
[----:B------:R0:W1:Y:S05]  /*0820*/  LDS R8, [R4.X4] ;  /* 0x0000000004087984 */ /* 0x00006a0000004800 */
[----:B------:R-:W2:Y:S01]  /*0830*/  MUFU.RCP R7, R7 ;  /* 0x0000000700077308 */ /* 0x000ea20000001000 */
[----:B0-----:R-:W-:-:S05]  /*0840*/  IMAD.MOV.U32 R4, RZ, RZ, 0x3e800000 ;  /* 0x3e800000ff047424 */ /* 0x001fca00078e00ff */
[----:B------:R-:W-:-:S05]  /*0850*/  FSEL R4, R4, 1, P2 ;  /* 0x3f80000004047808 */ /* 0x000fca0001000000 */
[----:B------:R-:W-:-:S04]  /*0860*/  @!P3 FMUL R4, R4, 16777216 ;  /* 0x4b8000000404b820 */ /* 0x000fc80000400000 */
[----:B--2---:R-:W-:Y:S01]  /*0870*/  FMUL R3, R7, R4 ;  /* 0x0000000407037220 */ /* 0x004fe20000400000 */
[----:B-1----:R-:W-:Y:S01]  /*0880*/  F2FP.BF16.PACK_AB R5, R8, R5 ;  /* 0x000000050805723e */ /* 0x002fe200000010ff */
[----:B------:R-:W-:-:S03]  /*0890*/  IMAD.WIDE R8, R10, R15, c[0x0][0x168] ;  /* 0x00005a000a087625 */ /* 0x000fc600078e020f */
[C---:B------:R-:W-:Y:S01]  /*08a0*/  PRMT R12, R5.reuse, 0x7610, R12 ;  /* 0x00007610050c7816 */ /* 0x040fe2000000000c */
[----:B------:R-:W-:Y:S01]  /*08b0*/  IMAD.WIDE R10, R10, R15, c[0x0][0x170] ;  /* 0x00005c000a0a7625 */ /* 0x000fe200078e020f */
[----:B------:R-:W-:Y:S02]  /*08c0*/  PRMT R13, R5, 0x7632, R13 ;  /* 0x00007632050d7816 */ /* 0x000fe4000000000d */
[----:B------:R-:W-:Y:S01]  /*08d0*/  CS2R R4, SRZ ;  /* 0x0000000000047805 */ /* 0x000fe2000001ff00 */
[----:B------:R0:W-:Y:S04]  /*08e0*/  @P0 STG.E.U16 [R8.64], R12 ;  /* 0x0000000c08000986 */ /* 0x0001e8000c101504 */
[----:B------:R0:W-:Y:S02]  /*08f0*/  @P0 STG.E.U16 [R10.64], R13 ;  /* 0x0000000d0a000986 */ /* 0x0001e4000c101504 */
.L_x_1:
[--C-:B0-----:R-:W-:Y:S01]  /*0900*/  IMAD R8, R2, 0x4, R5.reuse ;  /* 0x0000000402087824 */ /* 0x101fe200078e0205 */
[----:B------:R-:W-:Y:S01]  /*0910*/  SHF.R.U32.HI R7, RZ, 0x7, R5 ;  /* 0x00000007ff077819 */ /* 0x000fe20000011605 */
[----:B------:R-:W-:Y:S01]  /*0920*/  IMAD.MOV.U32 R9, RZ, RZ, 0x2 ;  /* 0x00000002ff097424 */ /* 0x000fe200078e00ff */
[----:B------:R-:W-:-:S02]  /*0930*/  CS2R R10, SRZ ;  /* 0x00000000000a7805 */ /* 0x000fc4000001ff00 */
[----:B------:R-:W-:Y:S01]  /*0940*/  LOP3.LUT R8, R8, 0x7c, RZ, 0xc0, !PT ;  /* 0x0000007c08087812 */ /* 0x000fe200078ec0ff */
[----:B------:R-:W-:-:S04]  /*0950*/  IMAD R7, R7, 0x80800, R0 ;  /* 0x0008080007077824 */ /* 0x000fc800078e0200 */
[----:B------:R-:W-:-:S04]  /*0960*/  IMAD.IADD R8, R7, 0x1, R8 ;  /* 0x0000000107087824 */ /* 0x000fc800078e0208 */
[----:B------:R-:W-:-:S05]  /*0970*/  IMAD.WIDE R8, R8, R9, c[0x0][0x160] ;  /* 0x0000580008087625 */ /* 0x000fca00078e0209 */
[----:B------:R-:W2:Y:S02]  /*0980*/  @!P1 LDG.E.EF.64 R10, [R8.64] ;  /* 0x00000004080a9981 */ /* 0x000ea4000c0e1b00 */
[C---:B--2---:R-:W-:Y:S01]  /*0990*/  PRMT R7, R10.reuse, 0x7632, R7 ;  /* 0x000076320a077816 */ /* 0x044fe20000000007 */
[----:B------:R-:W-:-:S04]  /*09a0*/  IMAD.U32 R10, R10, 0x10000, RZ ;  /* 0x000100000a0a7824 */ /* 0x000fc800078e00ff */
[----:B------:R-:W-:Y:S01]  /*09b0*/  IMAD.U32 R12, R7, 0x10000, RZ ;  /* 0x00010000070c7824 */ /* 0x000fe200078e00ff */
[----:B------:R-:W-:Y:S01]  /*09c0*/  FMUL R7, R3, R10 ;  /* 0x0000000a03077220 */ /* 0x000fe20000400000 */
[C---:B------:R-:W-:Y:S01]  /*09d0*/  IMAD.U32 R10, R11.reuse, 0x10000, RZ ;  /* 0x000100000b0a7824 */ /* 0x040fe200078e00ff */
[----:B------:R-:W-:Y:S01]  /*09e0*/  PRMT R11, R11, 0x7632, R11 ;  /* 0x000076320b0b7816 */ /* 0x000fe2000000000b */
[C---:B------:R-:W-:Y:S02]  /*09f0*/  FMUL R12, R3.reuse, R12 ;  /* 0x0000000c030c7220 */ /* 0x040fe40000400000 */
[----:B------:R-:W-:Y:S01]  /*0a00*/  FMUL R10, R3, R10 ;  /* 0x0000000a030a7220 */ /* 0x000fe20000400000 */
[----:B------:R-:W0:Y:S01]  /*0a10*/  FRND R7, R7 ;  /* 0x0000000700077307 */ /* 0x000e220000201000 */
[----:B------:R-:W-:-:S04]  /*0a20*/  IMAD.U32 R8, R11, 0x10000, RZ ;  /* 0x000100000b087824 */ /* 0x000fc800078e00ff */
[----:B------:R-:W-:-:S03]  /*0a30*/  FMUL R8, R3, R8 ;  /* 0x0000000803087220 */ /* 0x000fc60000400000 */
[----:B------:R-:W1:Y:S08]  /*0a40*/  FRND R12, R12 ;  /* 0x0000000c000c7307 */ /* 0x000e700000201000 */
[----:B------:R-:W2:Y:S01]  /*0a50*/  FRND R10, R10 ;  /* 0x0000000a000a7307 */ /* 0x000ea20000201000 */
[C---:B0-----:R-:W-:Y:S02]  /*0a60*/  FSETP.GT.AND P2, PT, R7.reuse, -127, PT ;  /* 0xc2fe00000700780b */ /* 0x041fe40003f44000 */
[----:B------:R-:W-:-:S05]  /*0a70*/  FSETP.NAN.AND P4, PT, R7, R7, PT ;  /* 0x000000070700720b */ /* 0x000fca0003f88000 */
[----:B------:R-:W0:Y:S01]  /*0a80*/  FRND R8, R8 ;  /* 0x0000000800087307 */ /* 0x000e220000201000 */
[----:B-1----:R-:W-:-:S05]  /*0a90*/  FSETP.GT.AND P3, PT, R12, -127, PT ;  /* 0xc2fe00000c00780b */ /* 0x002fca0003f64000 */
[----:B------:R-:W-:Y:S02]  /*0aa0*/  @!P2 FSEL R7, R7, -127, P4 ;  /* 0xc2fe00000707a808 */ /* 0x000fe40002000000 */
[----:B--2---:R-:W-:Y:S02]  /*0ab0*/  FSETP.GT.AND P0, PT, R10, -127, PT ;  /* 0xc2fe00000a00780b */ /* 0x004fe40003f04000 */
[C---:B------:R-:W-:Y:S01]  /*0ac0*/  FSETP.NAN.AND P4, PT, R12.reuse, R12, PT ;  /* 0x0000000c0c00720b */ /* 0x040fe20003f88000 */
[----:B------:R-:W-:Y:S03]  /*0ad0*/  F2I.S16.TRUNC.NTZ R11, R7 ;  /* 0x00000007000b7305 */ /* 0x000fe6000020e900 */
[----:B------:R-:W-:Y:S02]  /*0ae0*/  @!P3 FSEL R12, R12, -127, P4 ;  /* 0xc2fe00000c0cb808 */ /* 0x000fe40002000000 */
[----:B0-----:R-:W-:-:S02]  /*0af0*/  FSETP.GT.AND P2, PT, R8, -127, PT ;  /* 0xc2fe00000800780b */ /* 0x001fc40003f44000 */
[----:B------:R-:W-:Y:S01]  /*0b00*/  FSETP.NAN.AND P3, PT, R10, R10, PT ;  /* 0x0000000a0a00720b */ /* 0x000fe20003f68000 */
[----:B------:R-:W0:Y:S01]  /*0b10*/  F2I.S16.TRUNC.NTZ R9, R12 ;  /* 0x0000000c00097305 */ /* 0x000e22000020e900 */
[----:B------:R-:W-:Y:S02]  /*0b20*/  FSETP.GEU.AND P6, PT, R12, 127, PT ;  /* 0x42fe00000c00780b */ /* 0x000fe40003fce000 */
[----:B------:R-:W-:Y:S02]  /*0b30*/  @!P0 FSEL R10, R10, -127, P3 ;  /* 0xc2fe00000a0a8808 */ /* 0x000fe40001800000 */
[----:B------:R-:W-:Y:S02]  /*0b40*/  FSETP.NAN.AND P0, PT, R8, R8, PT ;  /* 0x000000080800720b */ /* 0x000fe40003f08000 */
[----:B------:R-:W-:Y:S01]  /*0b50*/  FSETP.GEU.AND P4, PT, R7, 127, PT ;  /* 0x42fe00000700780b */ /* 0x000fe20003f8e000 */
[----:B------:R1:W2:Y:S01]  /*0b60*/  F2I.S16.TRUNC.NTZ R14, R10 ;  /* 0x0000000a000e7305 */ /* 0x0002a2000020e900 */
[----:B------:R-:W-:-:S02]  /*0b70*/  FSETP.NAN.AND P5, PT, R12, R12, PT ;  /* 0x0000000c0c00720b */ /* 0x000fc40003fa8000 */
[----:B------:R-:W-:Y:S02]  /*0b80*/  @!P2 FSEL R8, R8, -127, P0 ;  /* 0xc2fe00000808a808 */ /* 0x000fe40000000000 */
[----:B------:R-:W-:Y:S02]  /*0b90*/  FSETP.GEU.AND P2, PT, R10, 127, PT ;  /* 0x42fe00000a00780b */ /* 0x000fe40003f4e000 */
[----:B------:R-:W-:Y:S01]  /*0ba0*/  FSETP.GEU.AND P0, PT, R8, 127, PT ;  /* 0x42fe00000800780b */ /* 0x000fe20003f0e000 */
[----:B------:R-:W3:Y:S01]  /*0bb0*/  F2I.S16.TRUNC.NTZ R13, R8 ;  /* 0x00000008000d7305 */ /* 0x000ee2000020e900 */
[----:B0-----:R-:W-:Y:S02]  /*0bc0*/  LOP3.LUT R9, R9, 0xffff, RZ, 0xc0, !PT ;  /* 0x0000ffff09097812 */ /* 0x001fe400078ec0ff */
[----:B------:R-:W-:Y:S01]  /*0bd0*/  FSETP.NAN.AND P3, PT, R7, R7, PT ;  /* 0x000000070700720b */ /* 0x000fe20003f68000 */
[----:B------:R-:W-:Y:S01]  /*0be0*/  IMAD.IADD R7, R6, 0x1, R5 ;  /* 0x0000000106077824 */ /* 0x000fe200078e0205 */
[----:B------:R-:W-:-:S02]  /*0bf0*/  @P6 SEL R9, R9, 0x7f, P5 ;  /* 0x0000007f09096807 */ /* 0x000fc40002800000 */
[----:B------:R-:W-:Y:S02]  /*0c00*/  FSETP.NAN.AND P5, PT, R10, R10, PT ;  /* 0x0000000a0a00720b */ /* 0x000fe40003fa8000 */
[----:B------:R-:W-:Y:S02]  /*0c10*/  FSETP.NAN.AND P6, PT, R8, R8, PT ;  /* 0x000000080800720b */ /* 0x000fe40003fc8000 */
[----:B-1----:R-:W-:Y:S02]  /*0c20*/  LOP3.LUT R10, R11, 0xffff, RZ, 0xc0, !PT ;  /* 0x0000ffff0b0a7812 */ /* 0x002fe400078ec0ff */
[----:B--2---:R-:W-:Y:S02]  /*0c30*/  LOP3.LUT R14, R14, 0xffff, RZ, 0xc0, !PT ;  /* 0x0000ffff0e0e7812 */ /* 0x004fe400078ec0ff */
[----:B------:R-:W-:Y:S02]  /*0c40*/  @P4 SEL R10, R10, 0x7f, P3 ;  /* 0x0000007f0a0a4807 */ /* 0x000fe40001800000 */
[----:B---3--:R-:W-:-:S02]  /*0c50*/  LOP3.LUT R13, R13, 0xffff, RZ, 0xc0, !PT ;  /* 0x0000ffff0d0d7812 */ /* 0x008fc400078ec0ff */
[----:B------:R-:W-:Y:S02]  /*0c60*/  PRMT R10, R10, 0x3340, R9 ;  /* 0x000033400a0a7816 */ /* 0x000fe40000000009 */
[----:B------:R-:W-:Y:S02]  /*0c70*/  @P0 SEL R13, R13, 0x7f, P6 ;  /* 0x0000007f0d0d0807 */ /* 0x000fe40003000000 */
[C---:B------:R-:W-:Y:S02]  /*0c80*/  IADD3 R8, P0, R7.reuse, c[0x0][0x178], RZ ;  /* 0x00005e0007087a10 */ /* 0x040fe40007f1e0ff */
[----:B------:R-:W-:Y:S02]  /*0c90*/  @P2 SEL R14, R14, 0x7f, P5 ;  /* 0x0000007f0e0e2807 */ /* 0x000fe40002800000 */
[----:B------:R-:W-:Y:S02]  /*0ca0*/  LEA.HI.X.SX32 R9, R7, c[0x0][0x17c], 0x1, P0 ;  /* 0x00005f0007097a11 */ /* 0x000fe400000f0eff */
[----:B------:R-:W-:-:S02]  /*0cb0*/  IADD3 R5, P0, R5, 0x8, RZ ;  /* 0x0000000805057810 */ /* 0x000fc40007f1e0ff */
[----:B------:R-:W-:-:S03]  /*0cc0*/  PRMT R13, R14, 0x3340, R13 ;  /* 0x000033400e0d7816 */ /* 0x000fc6000000000d */
[----:B------:R-:W-:Y:S01]  /*0cd0*/  IMAD.X R4, RZ, RZ, R4, P0 ;  /* 0x000000ffff047224 */ /* 0x000fe200000e0604 */
[----:B------:R-:W-:Y:S02]  /*0ce0*/  ISETP.GE.U32.AND P0, PT, R5, 0xc00, PT ;  /* 0x00000c000500780c */ /* 0x000fe40003f06070 */
[----:B------:R-:W-:Y:S02]  /*0cf0*/  PRMT R13, R10, 0x5410, R13 ;  /* 0x000054100a0d7816 */ /* 0x000fe4000000000d */
[----:B------:R-:W-:-:S03]  /*0d00*/  ISETP.GE.U32.AND.EX P0, PT, R4, RZ, PT, P0 ;  /* 0x000000ff0400720c */ /* 0x000fc60003f06100 */
[----:B------:R0:W-:Y:S10]  /*0d10*/  @!P1 STG.E [R8.64], R13 ;  /* 0x0000000d08009986 */ /* 0x0001f4000c101904 */
[----:B------:R-:W-:Y:S05]  /*0d20*/  @!P0 BRA `(.L_x_1) ;  /* 0xfffffbd000008947 */ /* 0x000fea000383ffff */
[----:B------:R-:W-:Y:S05]  /*0d30*/  EXIT ;  /* 0x000000000000794d */ /* 0x000fea0003800000 */
.L_x_2:
[----:B------:R-:W-:-:S00]  /*0d40*/  BRA `(.L_x_2) ;  /* 0xfffffff000007947 */ /* 0x000fc0000383ffff */
[----:B------:R-:W-:-:S00]  /*0d50*/  NOP ;  /* 0x0000000000007918 */ /* 0x000fc00000000000 */
        /* <DEDUP_REMOVED lines=10> */
.L_x_3:


//--------------------- .nv.shared.triton_red_fused__to_copy_add_amax_amin_clamp_mul_reciprocal_11 --------------------------
	.section	.nv.shared.triton_red_fused__to_copy_add_amax_amin_clamp_mul_reciprocal_11,"aw",@nobits
	.sectionflags	@""
	.align	16
